//
// Generated by NVIDIA NVVM Compiler
//
// Compiler Build ID: CL-36424714
// Cuda compilation tools, release 13.0, V13.0.88
// Based on NVVM 20.0.0
//

.version 9.0
.target sm_100
.address_size 64

	// .globl	_Z29attention_qkv_separate_kernelPKfS0_S0_Pfiiii

.visible .entry _Z29attention_qkv_separate_kernelPKfS0_S0_Pfiiii(
	.param .u64 .ptr .align 1 _Z29attention_qkv_separate_kernelPKfS0_S0_Pfiiii_param_0,
	.param .u64 .ptr .align 1 _Z29attention_qkv_separate_kernelPKfS0_S0_Pfiiii_param_1,
	.param .u64 .ptr .align 1 _Z29attention_qkv_separate_kernelPKfS0_S0_Pfiiii_param_2,
	.param .u64 .ptr .align 1 _Z29attention_qkv_separate_kernelPKfS0_S0_Pfiiii_param_3,
	.param .u32 _Z29attention_qkv_separate_kernelPKfS0_S0_Pfiiii_param_4,
	.param .u32 _Z29attention_qkv_separate_kernelPKfS0_S0_Pfiiii_param_5,
	.param .u32 _Z29attention_qkv_separate_kernelPKfS0_S0_Pfiiii_param_6,
	.param .u32 _Z29attention_qkv_separate_kernelPKfS0_S0_Pfiiii_param_7
)
{
	.reg .pred 	%p<14>;
	.reg .b32 	%r<46>;
	.reg .b32 	%f<33>;
	.reg .b64 	%rd<17>;

	ld.param.u64 	%rd4, [_Z29attention_qkv_separate_kernelPKfS0_S0_Pfiiii_param_0];
	ld.param.u64 	%rd5, [_Z29attention_qkv_separate_kernelPKfS0_S0_Pfiiii_param_1];
	ld.param.u64 	%rd6, [_Z29attention_qkv_separate_kernelPKfS0_S0_Pfiiii_param_2];
	ld.param.u64 	%rd7, [_Z29attention_qkv_separate_kernelPKfS0_S0_Pfiiii_param_3];
	ld.param.u32 	%r26, [_Z29attention_qkv_separate_kernelPKfS0_S0_Pfiiii_param_4];
	ld.param.u32 	%r27, [_Z29attention_qkv_separate_kernelPKfS0_S0_Pfiiii_param_5];
	ld.param.u32 	%r24, [_Z29attention_qkv_separate_kernelPKfS0_S0_Pfiiii_param_6];
	ld.param.u32 	%r25, [_Z29attention_qkv_separate_kernelPKfS0_S0_Pfiiii_param_7];
	mov.u32 	%r1, %ctaid.x;
	mov.u32 	%r2, %tid.x;
	mul.lo.s32 	%r28, %r27, %r26;
	setp.ge.s32 	%p1, %r1, %r28;
	@%p1 bra 	$L__BB0_20;
	setp.lt.s32 	%p2, %r24, 1;
	mov.f32 	%f28, 0f00000000;
	@%p2 bra 	$L__BB0_7;
	mul.lo.s32 	%r3, %r24, %r1;
	mov.u32 	%r4, %ntid.x;
	cvta.to.global.u64 	%rd1, %rd4;
	mov.f32 	%f28, 0f00000000;
	mov.b32 	%r40, 0;
$L__BB0_3:
	setp.ge.s32 	%p3, %r2, %r25;
	@%p3 bra 	$L__BB0_6;
	add.s32 	%r30, %r40, %r3;
	mul.lo.s32 	%r8, %r30, %r25;
	mov.u32 	%r41, %r2;
$L__BB0_5:
	add.s32 	%r31, %r41, %r8;
	mul.wide.s32 	%rd8, %r31, 4;
	add.s64 	%rd9, %rd1, %rd8;
	ld.global.nc.f32 	%f18, [%rd9];
	fma.rn.f32 	%f28, %f18, 0f3DCCCCCD, %f28;
	add.s32 	%r41, %r41, %r4;
	setp.lt.s32 	%p4, %r41, %r25;
	@%p4 bra 	$L__BB0_5;
$L__BB0_6:
	add.s32 	%r40, %r40, 1;
	setp.eq.s32 	%p5, %r40, %r24;
	@%p5 bra 	$L__BB0_7;
	bra.uni 	$L__BB0_3;
$L__BB0_7:
	setp.lt.s32 	%p6, %r24, 1;
	@%p6 bra 	$L__BB0_13;
	mul.lo.s32 	%r5, %r24, %r1;
	mov.u32 	%r6, %ntid.x;
	cvta.to.global.u64 	%rd2, %rd5;
	mov.b32 	%r42, 0;
$L__BB0_9:
	setp.ge.s32 	%p7, %r2, %r25;
	@%p7 bra 	$L__BB0_12;
	add.s32 	%r33, %r42, %r5;
	mul.lo.s32 	%r15, %r33, %r25;
	mov.u32 	%r43, %r2;
$L__BB0_11:
	add.s32 	%r34, %r43, %r15;
	mul.wide.s32 	%rd10, %r34, 4;
	add.s64 	%rd11, %rd2, %rd10;
	ld.global.nc.f32 	%f19, [%rd11];
	fma.rn.f32 	%f28, %f19, 0f3E4CCCCD, %f28;
	add.s32 	%r43, %r43, %r6;
	setp.lt.s32 	%p8, %r43, %r25;
	@%p8 bra 	$L__BB0_11;
$L__BB0_12:
	add.s32 	%r42, %r42, 1;
	setp.eq.s32 	%p9, %r42, %r24;
	@%p9 bra 	$L__BB0_13;
	bra.uni 	$L__BB0_9;
$L__BB0_13:
	setp.lt.s32 	%p10, %r24, 1;
	@%p10 bra 	$L__BB0_19;
	mul.lo.s32 	%r12, %r24, %r1;
	mov.u32 	%r13, %ntid.x;
	cvta.to.global.u64 	%rd3, %rd6;
	mov.b32 	%r44, 0;
$L__BB0_15:
	setp.ge.s32 	%p11, %r2, %r25;
	@%p11 bra 	$L__BB0_18;
	add.s32 	%r36, %r44, %r12;
	mul.lo.s32 	%r20, %r36, %r25;
	mov.u32 	%r45, %r2;
$L__BB0_17:
	add.s32 	%r37, %r45, %r20;
	mul.wide.s32 	%rd12, %r37, 4;
	add.s64 	%rd13, %rd3, %rd12;
	ld.global.nc.f32 	%f20, [%rd13];
	fma.rn.f32 	%f28, %f20, 0f3E99999A, %f28;
	add.s32 	%r45, %r45, %r13;
	setp.lt.s32 	%p12, %r45, %r25;
	@%p12 bra 	$L__BB0_17;
$L__BB0_18:
	add.s32 	%r44, %r44, 1;
	setp.ne.s32 	%p13, %r44, %r24;
	@%p13 bra 	$L__BB0_15;
$L__BB0_19:
	mov.u32 	%r38, %ntid.x;
	mad.lo.s32 	%r39, %r1, %r38, %r2;
	cvta.to.global.u64 	%rd14, %rd7;
	mul.wide.u32 	%rd15, %r39, 4;
	add.s64 	%rd16, %rd14, %rd15;
	st.global.f32 	[%rd16], %f28;
$L__BB0_20:
	ret;

}
	// .globl	_Z27attention_qkv_packed_kernelPKfPfiiii
.visible .entry _Z27attention_qkv_packed_kernelPKfPfiiii(
	.param .u64 .ptr .align 1 _Z27attention_qkv_packed_kernelPKfPfiiii_param_0,
	.param .u64 .ptr .align 1 _Z27attention_qkv_packed_kernelPKfPfiiii_param_1,
	.param .u32 _Z27attention_qkv_packed_kernelPKfPfiiii_param_2,
	.param .u32 _Z27attention_qkv_packed_kernelPKfPfiiii_param_3,
	.param .u32 _Z27attention_qkv_packed_kernelPKfPfiiii_param_4,
	.param .u32 _Z27attention_qkv_packed_kernelPKfPfiiii_param_5
)
{
	.reg .pred 	%p<6>;
	.reg .b32 	%r<23>;
	.reg .b32 	%f<18>;
	.reg .b64 	%rd<12>;

	ld.param.u64 	%rd2, [_Z27attention_qkv_packed_kernelPKfPfiiii_param_0];
	ld.param.u64 	%rd3, [_Z27attention_qkv_packed_kernelPKfPfiiii_param_1];
	ld.param.u32 	%r13, [_Z27attention_qkv_packed_kernelPKfPfiiii_param_2];
	ld.param.u32 	%r14, [_Z27attention_qkv_packed_kernelPKfPfiiii_param_3];
	ld.param.u32 	%r11, [_Z27attention_qkv_packed_kernelPKfPfiiii_param_4];
	ld.param.u32 	%r12, [_Z27attention_qkv_packed_kernelPKfPfiiii_param_5];
	mov.u32 	%r1, %ctaid.x;
	mov.u32 	%r2, %tid.x;
	mul.lo.s32 	%r15, %r14, %r13;
	setp.ge.s32 	%p1, %r1, %r15;
	@%p1 bra 	$L__BB1_8;
	setp.lt.s32 	%p2, %r11, 1;
	mov.f32 	%f16, 0f00000000;
	@%p2 bra 	$L__BB1_7;
	mul.lo.s32 	%r3, %r11, %r1;
	mov.u32 	%r4, %ntid.x;
	cvta.to.global.u64 	%rd1, %rd2;
	mul.lo.s32 	%r5, %r12, 3;
	mov.f32 	%f16, 0f00000000;
	mov.b32 	%r21, 0;
	mul.wide.s32 	%rd6, %r12, 4;
$L__BB1_3:
	setp.ge.s32 	%p3, %r2, %r12;
	@%p3 bra 	$L__BB1_6;
	add.s32 	%r17, %r21, %r3;
	mul.lo.s32 	%r7, %r5, %r17;
	mov.u32 	%r22, %r2;
$L__BB1_5:
	add.s32 	%r18, %r22, %r7;
	mul.wide.s32 	%rd4, %r18, 4;
	add.s64 	%rd5, %rd1, %rd4;
	ld.global.nc.f32 	%f8, [%rd5];
	add.s64 	%rd7, %rd5, %rd6;
	ld.global.nc.f32 	%f9, [%rd7];
	add.s64 	%rd8, %rd7, %rd6;
	ld.global.nc.f32 	%f10, [%rd8];
	mul.f32 	%f11, %f9, 0f3E4CCCCD;
	fma.rn.f32 	%f12, %f8, 0f3DCCCCCD, %f11;
	fma.rn.f32 	%f13, %f10, 0f3E99999A, %f12;
	add.f32 	%f16, %f16, %f13;
	add.s32 	%r22, %r22, %r4;
	setp.lt.s32 	%p4, %r22, %r12;
	@%p4 bra 	$L__BB1_5;
$L__BB1_6:
	add.s32 	%r21, %r21, 1;
	setp.ne.s32 	%p5, %r21, %r11;
	@%p5 bra 	$L__BB1_3;
$L__BB1_7:
	mov.u32 	%r19, %ntid.x;
	mad.lo.s32 	%r20, %r1, %r19, %r2;
	cvta.to.global.u64 	%rd9, %rd3;
	mul.wide.u32 	%rd10, %r20, 4;
	add.s64 	%rd11, %rd9, %rd10;
	st.global.f32 	[%rd11], %f16;
$L__BB1_8:
	ret;

}


// ===== COMPILED SASS (sm_100) =====

	.target	sm_100

	.elftype	@"ET_EXEC"


//--------------------- .note.nv.tkinfo           --------------------------
	.section	.note.nv.tkinfo,"",@"SHT_NOTE"
	.sectionflags	@"SHF_NOTE_NV_TKINFO"
	.tkinfo
        /*0018*/ 	.word	0x00000002
        /*0030*/ 	.string	""
        /*0030*/ 	.string	"ptxas"
        /*0030*/ 	.string	"Cuda compilation tools, release 13.0, V13.0.88"
        /*0030*/ 	.string	"Build cuda_13.0.r13.0/compiler.36424714_0"
        /*0030*/ 	.string	"-arch sm_100 -m 64 "



//--------------------- .note.nv.cuinfo           --------------------------
	.section	.note.nv.cuinfo,"",@"SHT_NOTE"
	.sectionflags	@"SHF_NOTE_NV_CUINFO"
        /*0018*/ 	.short	0x0002
        /*001a*/ 	.short	0x0064
        /*001c*/ 	.short	0x0082
	.zero		2


//--------------------- .nv.info                  --------------------------
	.section	.nv.info,"",@"SHT_CUDA_INFO"
	.align	4


	//----- nvinfo : EIATTR_REGCOUNT
	.align		4
        /*0000*/ 	.byte	0x04, 0x2f
        /*0002*/ 	.short	(.L_1 - .L_0)
	.align		4
.L_0:
        /*0004*/ 	.word	index@(_Z29attention_qkv_separate_kernelPKfS0_S0_Pfiiii)
        /*0008*/ 	.word	0x0000000c


	//----- nvinfo : EIATTR_FRAME_SIZE
	.align		4
.L_1:
        /*000c*/ 	.byte	0x04, 0x11
        /*000e*/ 	.short	(.L_3 - .L_2)
	.align		4
.L_2:
        /*0010*/ 	.word	index@(_Z29attention_qkv_separate_kernelPKfS0_S0_Pfiiii)
        /*0014*/ 	.word	0x00000000


	//----- nvinfo : EIATTR_REGCOUNT
	.align		4
.L_3:
        /*0018*/ 	.byte	0x04, 0x2f
        /*001a*/ 	.short	(.L_5 - .L_4)
	.align		4
.L_4:
        /*001c*/ 	.word	index@(_Z27attention_qkv_packed_kernelPKfPfiiii)
        /*0020*/ 	.word	0x00000014


	//----- nvinfo : EIATTR_FRAME_SIZE
	.align		4
.L_5:
        /*0024*/ 	.byte	0x04, 0x11
        /*0026*/ 	.short	(.L_7 - .L_6)
	.align		4
.L_6:
        /*0028*/ 	.word	index@(_Z27attention_qkv_packed_kernelPKfPfiiii)
        /*002c*/ 	.word	0x00000000


	//----- nvinfo : EIATTR_MIN_STACK_SIZE
	.align		4
.L_7:
        /*0030*/ 	.byte	0x04, 0x12
        /*0032*/ 	.short	(.L_9 - .L_8)
	.align		4
.L_8:
        /*0034*/ 	.word	index@(_Z27attention_qkv_packed_kernelPKfPfiiii)
        /*0038*/ 	.word	0x00000000


	//----- nvinfo : EIATTR_MIN_STACK_SIZE
	.align		4
.L_9:
        /*003c*/ 	.byte	0x04, 0x12
        /*003e*/ 	.short	(.L_11 - .L_10)
	.align		4
.L_10:
        /*0040*/ 	.word	index@(_Z29attention_qkv_separate_kernelPKfS0_S0_Pfiiii)
        /*0044*/ 	.word	0x00000000
.L_11:


//--------------------- .nv.compat                --------------------------
	.section	.nv.compat,"",@"SHT_CUDA_COMPAT_INFO"
	.align	4
        /*0000*/ 	.byte	0x02, 0x09, 0x00, 0x00, 0x02, 0x02, 0x01, 0x00, 0x02, 0x05, 0x05, 0x00, 0x03, 0x07, 0x01, 0x01
        /*0010*/ 	.byte	0x02, 0x03, 0x00, 0x00, 0x02, 0x06, 0x01, 0x00, 0x04, 0x0b, 0x08, 0x00, 0x09, 0x00, 0x00, 0x00
        /*0020*/ 	.byte	0x00, 0x00, 0x00, 0x00


//--------------------- .nv.info._Z27attention_qkv_packed_kernelPKfPfiiii --------------------------
	.section	.nv.info._Z27attention_qkv_packed_kernelPKfPfiiii,"",@"SHT_CUDA_INFO"
	.sectionflags	@""
	.align	4


	//----- nvinfo : EIATTR_CUDA_API_VERSION
	.align		4
        /*0000*/ 	.byte	0x04, 0x37
        /*0002*/ 	.short	(.L_13 - .L_12)
.L_12:
        /*0004*/ 	.word	0x00000082


	//----- nvinfo : EIATTR_KPARAM_INFO
	.align		4
.L_13:
        /*0008*/ 	.byte	0x04, 0x17
        /*000a*/ 	.short	(.L_15 - .L_14)
.L_14:
        /*000c*/ 	.word	0x00000000
        /*0010*/ 	.short	0x0005
        /*0012*/ 	.short	0x001c
        /*0014*/ 	.byte	0x00, 0xf0, 0x11, 0x00


	//----- nvinfo : EIATTR_KPARAM_INFO
	.align		4
.L_15:
        /*0018*/ 	.byte	0x04, 0x17
        /*001a*/ 	.short	(.L_17 - .L_16)
.L_16:
        /*001c*/ 	.word	0x00000000
        /*0020*/ 	.short	0x0004
        /*0022*/ 	.short	0x0018
        /*0024*/ 	.byte	0x00, 0xf0, 0x11, 0x00


	//----- nvinfo : EIATTR_KPARAM_INFO
	.align		4
.L_17:
        /*0028*/ 	.byte	0x04, 0x17
        /*002a*/ 	.short	(.L_19 - .L_18)
.L_18:
        /*002c*/ 	.word	0x00000000
        /*0030*/ 	.short	0x0003
        /*0032*/ 	.short	0x0014
        /*0034*/ 	.byte	0x00, 0xf0, 0x11, 0x00


	//----- nvinfo : EIATTR_KPARAM_INFO
	.align		4
.L_19:
        /*0038*/ 	.byte	0x04, 0x17
        /*003a*/ 	.short	(.L_21 - .L_20)
.L_20:
        /*003c*/ 	.word	0x00000000
        /*0040*/ 	.short	0x0002
        /*0042*/ 	.short	0x0010
        /*0044*/ 	.byte	0x00, 0xf0, 0x11, 0x00


	//----- nvinfo : EIATTR_KPARAM_INFO
	.align		4
.L_21:
        /*0048*/ 	.byte	0x04, 0x17
        /*004a*/ 	.short	(.L_23 - .L_22)
.L_22:
        /*004c*/ 	.word	0x00000000
        /*0050*/ 	.short	0x0001
        /*0052*/ 	.short	0x0008
        /*0054*/ 	.byte	0x00, 0xf5, 0x21, 0x00


	//----- nvinfo : EIATTR_KPARAM_INFO
	.align		4
.L_23:
        /*0058*/ 	.byte	0x04, 0x17
        /*005a*/ 	.short	(.L_25 - .L_24)
.L_24:
        /*005c*/ 	.word	0x00000000
        /*0060*/ 	.short	0x0000
        /*0062*/ 	.short	0x0000
        /*0064*/ 	.byte	0x00, 0xf5, 0x21, 0x00


	//----- nvinfo : EIATTR_SPARSE_MMA_MASK
	.align		4
.L_25:
        /*0068*/ 	.byte	0x03, 0x50
        /*006a*/ 	.short	0x0000


	//----- nvinfo : EIATTR_MAXREG_COUNT
	.align		4
        /*006c*/ 	.byte	0x03, 0x1b
        /*006e*/ 	.short	0x00ff


	//----- nvinfo : EIATTR_MERCURY_ISA_VERSION
	.align		4
        /*0070*/ 	.byte	0x03, 0x5f
        /*0072*/ 	.short	0x0101


	//----- nvinfo : EIATTR_VRC_CTA_INIT_COUNT
	.align		4
        /*0074*/ 	.byte	0x02, 0x4a
	.zero		1
	.zero		1


	//----- nvinfo : EIATTR_EXIT_INSTR_OFFSETS
	.align		4
        /*0078*/ 	.byte	0x04, 0x1c
        /*007a*/ 	.short	(.L_27 - .L_26)


	//   ....[0]....
.L_26:
        /*007c*/ 	.word	0x00000050


	//   ....[1]....
        /*0080*/ 	.word	0x00000320


	//----- nvinfo : EIATTR_CRS_STACK_SIZE
	.align		4
.L_27:
        /*0084*/ 	.byte	0x04, 0x1e
        /*0086*/ 	.short	(.L_29 - .L_28)
.L_28:
        /*0088*/ 	.word	0x00000000


	//----- nvinfo : EIATTR_CBANK_PARAM_SIZE
	.align		4
.L_29:
        /*008c*/ 	.byte	0x03, 0x19
        /*008e*/ 	.short	0x0020


	//----- nvinfo : EIATTR_PARAM_CBANK
	.align		4
        /*0090*/ 	.byte	0x04, 0x0a
        /*0092*/ 	.short	(.L_31 - .L_30)
	.align		4
.L_30:
        /*0094*/ 	.word	index@(.nv.constant0._Z27attention_qkv_packed_kernelPKfPfiiii)
        /*0098*/ 	.short	0x0380
        /*009a*/ 	.short	0x0020


	//----- nvinfo : EIATTR_SW_WAR
	.align		4
.L_31:
        /*009c*/ 	.byte	0x04, 0x36
        /*009e*/ 	.short	(.L_33 - .L_32)
.L_32:
        /*00a0*/ 	.word	0x00000008
.L_33:


//--------------------- .nv.info._Z29attention_qkv_separate_kernelPKfS0_S0_Pfiiii --------------------------
	.section	.nv.info._Z29attention_qkv_separate_kernelPKfS0_S0_Pfiiii,"",@"SHT_CUDA_INFO"
	.sectionflags	@""
	.align	4


	//----- nvinfo : EIATTR_CUDA_API_VERSION
	.align		4
        /*0000*/ 	.byte	0x04, 0x37
        /*0002*/ 	.short	(.L_35 - .L_34)
.L_34:
        /*0004*/ 	.word	0x00000082


	//----- nvinfo : EIATTR_KPARAM_INFO
	.align		4
.L_35:
        /*0008*/ 	.byte	0x04, 0x17
        /*000a*/ 	.short	(.L_37 - .L_36)
.L_36:
        /*000c*/ 	.word	0x00000000
        /*0010*/ 	.short	0x0007
        /*0012*/ 	.short	0x002c
        /*0014*/ 	.byte	0x00, 0xf0, 0x11, 0x00


	//----- nvinfo : EIATTR_KPARAM_INFO
	.align		4
.L_37:
        /*0018*/ 	.byte	0x04, 0x17
        /*001a*/ 	.short	(.L_39 - .L_38)
.L_38:
        /*001c*/ 	.word	0x00000000
        /*0020*/ 	.short	0x0006
        /*0022*/ 	.short	0x0028
        /*0024*/ 	.byte	0x00, 0xf0, 0x11, 0x00


	//----- nvinfo : EIATTR_KPARAM_INFO
	.align		4
.L_39:
        /*0028*/ 	.byte	0x04, 0x17
        /*002a*/ 	.short	(.L_41 - .L_40)
.L_40:
        /*002c*/ 	.word	0x00000000
        /*0030*/ 	.short	0x0005
        /*0032*/ 	.short	0x0024
        /*0034*/ 	.byte	0x00, 0xf0, 0x11, 0x00


	//----- nvinfo : EIATTR_KPARAM_INFO
	.align		4
.L_41:
        /*0038*/ 	.byte	0x04, 0x17
        /*003a*/ 	.short	(.L_43 - .L_42)
.L_42:
        /*003c*/ 	.word	0x00000000
        /*0040*/ 	.short	0x0004
        /*0042*/ 	.short	0x0020
        /*0044*/ 	.byte	0x00, 0xf0, 0x11, 0x00


	//----- nvinfo : EIATTR_KPARAM_INFO
	.align		4
.L_43:
        /*0048*/ 	.byte	0x04, 0x17
        /*004a*/ 	.short	(.L_45 - .L_44)
.L_44:
        /*004c*/ 	.word	0x00000000
        /*0050*/ 	.short	0x0003
        /*0052*/ 	.short	0x0018
        /*0054*/ 	.byte	0x00, 0xf5, 0x21, 0x00


	//----- nvinfo : EIATTR_KPARAM_INFO
	.align		4
.L_45:
        /*0058*/ 	.byte	0x04, 0x17
        /*005a*/ 	.short	(.L_47 - .L_46)
.L_46:
        /*005c*/ 	.word	0x00000000
        /*0060*/ 	.short	0x0002
        /*0062*/ 	.short	0x0010
        /*0064*/ 	.byte	0x00, 0xf5, 0x21, 0x00


	//----- nvinfo : EIATTR_KPARAM_INFO
	.align		4
.L_47:
        /*0068*/ 	.byte	0x04, 0x17
        /*006a*/ 	.short	(.L_49 - .L_48)
.L_48:
        /*006c*/ 	.word	0x00000000
        /*0070*/ 	.short	0x0001
        /*0072*/ 	.short	0x0008
        /*0074*/ 	.byte	0x00, 0xf5, 0x21, 0x00


	//----- nvinfo : EIATTR_KPARAM_INFO
	.align		4
.L_49:
        /*0078*/ 	.byte	0x04, 0x17
        /*007a*/ 	.short	(.L_51 - .L_50)
.L_50:
        /*007c*/ 	.word	0x00000000
        /*0080*/ 	.short	0x0000
        /*0082*/ 	.short	0x0000
        /*0084*/ 	.byte	0x00, 0xf5, 0x21, 0x00


	//----- nvinfo : EIATTR_SPARSE_MMA_MASK
	.align		4
.L_51:
        /*0088*/ 	.byte	0x03, 0x50
        /*008a*/ 	.short	0x0000


	//----- nvinfo : EIATTR_MAXREG_COUNT
	.align		4
        /*008c*/ 	.byte	0x03, 0x1b
        /*008e*/ 	.short	0x00ff


	//----- nvinfo : EIATTR_MERCURY_ISA_VERSION
	.align		4
        /*0090*/ 	.byte	0x03, 0x5f
        /*0092*/ 	.short	0x0101


	//----- nvinfo : EIATTR_VRC_CTA_INIT_COUNT
	.align		4
        /*0094*/ 	.byte	0x02, 0x4a
	.zero		1
	.zero		1


	//----- nvinfo : EIATTR_EXIT_INSTR_OFFSETS
	.align		4
        /*0098*/ 	.byte	0x04, 0x1c
        /*009a*/ 	.short	(.L_53 - .L_52)


	//   ....[0]....
.L_52:
        /*009c*/ 	.word	0x00000050


	//   ....[1]....
        /*00a0*/ 	.word	0x00000580


	//----- nvinfo : EIATTR_CRS_STACK_SIZE
	.align		4
.L_53:
        /*00a4*/ 	.byte	0x04, 0x1e
        /*00a6*/ 	.short	(.L_55 - .L_54)
.L_54:
        /*00a8*/ 	.word	0x00000000


	//----- nvinfo : EIATTR_CBANK_PARAM_SIZE
	.align		4
.L_55:
        /*00ac*/ 	.byte	0x03, 0x19
        /*00ae*/ 	.short	0x0030


	//----- nvinfo : EIATTR_PARAM_CBANK
	.align		4
        /*00b0*/ 	.byte	0x04, 0x0a
        /*00b2*/ 	.short	(.L_57 - .L_56)
	.align		4
.L_56:
        /*00b4*/ 	.word	index@(.nv.constant0._Z29attention_qkv_separate_kernelPKfS0_S0_Pfiiii)
        /*00b8*/ 	.short	0x0380
        /*00ba*/ 	.short	0x0030


	//----- nvinfo : EIATTR_SW_WAR
	.align		4
.L_57:
        /*00bc*/ 	.byte	0x04, 0x36
        /*00be*/ 	.short	(.L_59 - .L_58)
.L_58:
        /*00c0*/ 	.word	0x00000008
.L_59:


//--------------------- .nv.callgraph             --------------------------
	.section	.nv.callgraph,"",@"SHT_CUDA_CALLGRAPH"
	.align	4
	.sectionentsize	8
	.align		4
        /*0000*/ 	.word	0x00000000
	.align		4
        /*0004*/ 	.word	0xffffffff
	.align		4
        /*0008*/ 	.word	0x00000000
	.align		4
        /*000c*/ 	.word	0xfffffffe
	.align		4
        /*0010*/ 	.word	0x00000000
	.align		4
        /*0014*/ 	.word	0xfffffffd
	.align		4
        /*0018*/ 	.word	0x00000000
	.align		4
        /*001c*/ 	.word	0xfffffffc


//--------------------- .text._Z27attention_qkv_packed_kernelPKfPfiiii --------------------------
	.section	.text._Z27attention_qkv_packed_kernelPKfPfiiii,"ax",@progbits
	.align	128
        .global         _Z27attention_qkv_packed_kernelPKfPfiiii
        .type           _Z27attention_qkv_packed_kernelPKfPfiiii,@function
        .size           _Z27attention_qkv_packed_kernelPKfPfiiii,(.L_x_21 - _Z27attention_qkv_packed_kernelPKfPfiiii)
        .other          _Z27attention_qkv_packed_kernelPKfPfiiii,@"STO_CUDA_ENTRY STV_DEFAULT"
_Z27attention_qkv_packed_kernelPKfPfiiii:
.text._Z27attention_qkv_packed_kernelPKfPfiiii:
[----:B------:R-:W-:Y:S08]  /*0000*/  LDC R1, c[0x0][0x37c] ;  /* 0x0000df00ff017b82 */ /* 0x000ff00000000800 */
[----:B------:R-:W0:Y:S08]  /*0010*/  LDC.64 R2, c[0x0][0x390] ;  /* 0x0000e400ff027b82 */ /* 0x000e300000000a00 */
[----:B------:R-:W1:Y:S01]  /*0020*/  S2UR UR5, SR_CTAID.X ;  /* 0x00000000000579c3 */ /* 0x000e620000002500 */
[----:B0-----:R-:W-:-:S05]  /*0030*/  IMAD R0, R3, R2, RZ ;  /* 0x0000000203007224 */ /* 0x001fca00078e02ff */
[----:B-1----:R-:W-:-:S13]  /*0040*/  ISETP.LE.AND P0, PT, R0, UR5, PT ;  /* 0x0000000500007c0c */ /* 0x002fda000bf03270 */
[----:B------:R-:W-:Y:S05]  /*0050*/  @P0 EXIT ;  /* 0x000000000000094d */ /* 0x000fea0003800000 */
[----:B------:R-:W0:Y:S01]  /*0060*/  LDCU UR4, c[0x0][0x398] ;  /* 0x00007300ff0477ac */ /* 0x000e220008000800 */
[----:B------:R-:W1:Y:S01]  /*0070*/  S2R R14, SR_TID.X ;  /* 0x00000000000e7919 */ /* 0x000e620000002100 */
[----:B------:R-:W-:Y:S01]  /*0080*/  HFMA2 R11, -RZ, RZ, 0, 0 ;  /* 0x00000000ff0b7431 */ /* 0x000fe200000001ff */
[----:B------:R-:W2:Y:S01]  /*0090*/  LDCU.64 UR8, c[0x0][0x358] ;  /* 0x00006b00ff0877ac */ /* 0x000ea20008000a00 */
[----:B0-----:R-:W-:-:S09]  /*00a0*/  UISETP.GE.AND UP0, UPT, UR4, 0x1, UPT ;  /* 0x000000010400788c */ /* 0x001fd2000bf06270 */
[----:B--2---:R-:W-:Y:S05]  /*00b0*/  BRA.U !UP0, `(.L_x_0) ;  /* 0x0000000108847547 */ /* 0x004fea000b800000 */
[----:B------:R-:W0:Y:S01]  /*00c0*/  LDCU UR4, c[0x0][0x39c] ;  /* 0x00007380ff0477ac */ /* 0x000e220008000800 */
[----:B------:R-:W-:Y:S02]  /*00d0*/  MOV R11, RZ ;  /* 0x000000ff000b7202 */ /* 0x000fe40000000f00 */
[----:B------:R-:W-:Y:S01]  /*00e0*/  MOV R0, RZ ;  /* 0x000000ff00007202 */ /* 0x000fe20000000f00 */
[----:B------:R-:W2:Y:S01]  /*00f0*/  LDCU UR6, c[0x0][0x360] ;  /* 0x00006c00ff0677ac */ /* 0x000ea20008000800 */
[----:B0-----:R-:W-:-:S12]  /*0100*/  UIMAD UR4, UR4, 0x3, URZ ;  /* 0x00000003040478a4 */ /* 0x001fd8000f8e02ff */
.L_x_4:
[----:B------:R-:W1:Y:S01]  /*0110*/  LDC R17, c[0x0][0x39c] ;  /* 0x0000e700ff117b82 */ /* 0x000e620000000800 */
[----:B------:R-:W-:Y:S01]  /*0120*/  BSSY.RECONVERGENT B0, `(.L_x_1) ;  /* 0x0000016000007945 */ /* 0x000fe20003800200 */
[----:B-1----:R-:W-:-:S13]  /*0130*/  ISETP.GE.AND P0, PT, R14, R17, PT ;  /* 0x000000110e00720c */ /* 0x002fda0003f06270 */
[----:B------:R-:W-:Y:S05]  /*0140*/  @P0 BRA `(.L_x_2) ;  /* 0x00000000004c0947 */ /* 0x000fea0003800000 */
[----:B------:R-:W0:Y:S01]  /*0150*/  LDC R5, c[0x0][0x398] ;  /* 0x0000e600ff057b82 */ /* 0x000e220000000800 */
[----:B------:R-:W-:-:S07]  /*0160*/  MOV R10, R14 ;  /* 0x0000000e000a7202 */ /* 0x000fce0000000f00 */
[----:B------:R-:W1:Y:S01]  /*0170*/  LDC.64 R2, c[0x0][0x380] ;  /* 0x0000e000ff027b82 */ /* 0x000e620000000a00 */
[----:B0-----:R-:W-:-:S04]  /*0180*/  IMAD R4, R5, UR5, R0 ;  /* 0x0000000505047c24 */ /* 0x001fc8000f8e0200 */
[----:B------:R-:W-:-:S07]  /*0190*/  IMAD R15, R4, UR4, RZ ;  /* 0x00000004040f7c24 */ /* 0x000fce000f8e02ff */
.L_x_3:
[----:B------:R-:W-:-:S05]  /*01a0*/  IADD3 R5, PT, PT, R15, R10, RZ ;  /* 0x0000000a0f057210 */ /* 0x000fca0007ffe0ff */
[----:B-1----:R-:W-:-:S04]  /*01b0*/  IMAD.WIDE R4, R5, 0x4, R2 ;  /* 0x0000000405047825 */ /* 0x002fc800078e0202 */
[C---:B------:R-:W-:Y:S02]  /*01c0*/  IMAD.WIDE R6, R17.reuse, 0x4, R4 ;  /* 0x0000000411067825 */ /* 0x040fe400078e0204 */
[----:B------:R-:W3:Y:S04]  /*01d0*/  LDG.E.CONSTANT R4, desc[UR8][R4.64] ;  /* 0x0000000804047981 */ /* 0x000ee8000c1e9900 */
[----:B------:R-:W4:Y:S01]  /*01e0*/  LDG.E.CONSTANT R12, desc[UR8][R6.64] ;  /* 0x00000008060c7981 */ /* 0x000f22000c1e9900 */
[----:B------:R-:W-:-:S06]  /*01f0*/  IMAD.WIDE R8, R17, 0x4, R6 ;  /* 0x0000000411087825 */ /* 0x000fcc00078e0206 */
[----:B------:R-:W5:Y:S01]  /*0200*/  LDG.E.CONSTANT R8, desc[UR8][R8.64] ;  /* 0x0000000808087981 */ /* 0x000f62000c1e9900 */
[----:B--2---:R-:W-:-:S04]  /*0210*/  IADD3 R10, PT, PT, R10, UR6, RZ ;  /* 0x000000060a0a7c10 */ /* 0x004fc8000fffe0ff */
[----:B------:R-:W-:Y:S01]  /*0220*/  ISETP.GE.AND P0, PT, R10, R17, PT ;  /* 0x000000110a00720c */ /* 0x000fe20003f06270 */
[----:B----4-:R-:W-:-:S04]  /*0230*/  FMUL R13, R12, 0.20000000298023223877 ;  /* 0x3e4ccccd0c0d7820 */ /* 0x010fc80000400000 */
[----:B---3--:R-:W-:-:S04]  /*0240*/  FFMA R13, R4, 0.10000000149011611938, R13 ;  /* 0x3dcccccd040d7823 */ /* 0x008fc8000000000d */
[----:B-----5:R-:W-:-:S04]  /*0250*/  FFMA R12, R8, 0.30000001192092895508, R13 ;  /* 0x3e99999a080c7823 */ /* 0x020fc8000000000d */
[----:B------:R-:W-:Y:S01]  /*0260*/  FADD R11, R12, R11 ;  /* 0x0000000b0c0b7221 */ /* 0x000fe20000000000 */
[----:B------:R-:W-:Y:S06]  /*0270*/  @!P0 BRA `(.L_x_3) ;  /* 0xfffffffc00c88947 */ /* 0x000fec000383ffff */
.L_x_2:
[----:B--2---:R-:W-:Y:S05]  /*0280*/  BSYNC.RECONVERGENT B0 ;  /* 0x0000000000007941 */ /* 0x004fea0003800200 */
.L_x_1:
[----:B------:R-:W0:Y:S01]  /*0290*/  LDCU UR7, c[0x0][0x398] ;  /* 0x00007300ff0777ac */ /* 0x000e220008000800 */
[----:B------:R-:W-:-:S04]  /*02a0*/  IADD3 R0, PT, PT, R0, 0x1, RZ ;  /* 0x0000000100007810 */ /* 0x000fc80007ffe0ff */
[----:B0-----:R-:W-:-:S13]  /*02b0*/  ISETP.NE.AND P0, PT, R0, UR7, PT ;  /* 0x0000000700007c0c */ /* 0x001fda000bf05270 */
[----:B------:R-:W-:Y:S05]  /*02c0*/  @P0 BRA `(.L_x_4) ;  /* 0xfffffffc00900947 */ /* 0x000fea000383ffff */
.L_x_0:
[----:B------:R-:W1:Y:S08]  /*02d0*/  LDC R5, c[0x0][0x360] ;  /* 0x0000d800ff057b82 */ /* 0x000e700000000800 */
[----:B------:R-:W0:Y:S01]  /*02e0*/  LDC.64 R2, c[0x0][0x388] ;  /* 0x0000e200ff027b82 */ /* 0x000e220000000a00 */
[----:B-1----:R-:W-:-:S04]  /*02f0*/  IMAD R5, R5, UR5, R14 ;  /* 0x0000000505057c24 */ /* 0x002fc8000f8e020e */
[----:B0-----:R-:W-:-:S05]  /*0300*/  IMAD.WIDE.U32 R2, R5, 0x4, R2 ;  /* 0x0000000405027825 */ /* 0x001fca00078e0002 */
[----:B------:R-:W-:Y:S01]  /*0310*/  STG.E desc[UR8][R2.64], R11 ;  /* 0x0000000b02007986 */ /* 0x000fe2000c101908 */
[----:B------:R-:W-:Y:S05]  /*0320*/  EXIT ;  /* 0x000000000000794d */ /* 0x000fea0003800000 */
.L_x_5:
[----:B------:R-:W-:-:S00]  /*0330*/  BRA `(.L_x_5) ;  /* 0xfffffffc00fc7947 */ /* 0x000fc0000383ffff */
[----:B------:R-:W-:-:S00]  /*0340*/  NOP ;  /* 0x0000000000007918 */ /* 0x000fc00000000000 */
        /* <DEDUP_REMOVED lines=11> */
.L_x_21:


//--------------------- .text._Z29attention_qkv_separate_kernelPKfS0_S0_Pfiiii --------------------------
	.section	.text._Z29attention_qkv_separate_kernelPKfS0_S0_Pfiiii,"ax",@progbits
	.align	128
        .global         _Z29attention_qkv_separate_kernelPKfS0_S0_Pfiiii
        .type           _Z29attention_qkv_separate_kernelPKfS0_S0_Pfiiii,@function
        .size           _Z29attention_qkv_separate_kernelPKfS0_S0_Pfiiii,(.L_x_22 - _Z29attention_qkv_separate_kernelPKfS0_S0_Pfiiii)
        .other          _Z29attention_qkv_separate_kernelPKfS0_S0_Pfiiii,@"STO_CUDA_ENTRY STV_DEFAULT"
_Z29attention_qkv_separate_kernelPKfS0_S0_Pfiiii:
.text._Z29attention_qkv_separate_kernelPKfS0_S0_Pfiiii:
        /* <DEDUP_REMOVED lines=12> */
[----:B------:R-:W-:Y:S01]  /*00c0*/  MOV R0, RZ ;  /* 0x000000ff00007202 */ /* 0x000fe20000000f00 */
[----:B------:R-:W-:Y:S01]  /*00d0*/  IMAD.MOV.U32 R3, RZ, RZ, RZ ;  /* 0x000000ffff037224 */ /* 0x000fe200078e00ff */
[----:B------:R-:W0:Y:S06]  /*00e0*/  LDCU UR5, c[0x0][0x360] ;  /* 0x00006c00ff0577ac */ /* 0x000e2c0008000800 */
.L_x_10:
[----:B------:R-:W1:Y:S01]  /*00f0*/  LDCU UR9, c[0x0][0x3ac] ;  /* 0x00007580ff0977ac */ /* 0x000e620008000800 */
[----:B------:R-:W-:Y:S01]  /*0100*/  BSSY.RECONVERGENT B0, `(.L_x_7) ;  /* 0x000000f000007945 */ /* 0x000fe20003800200 */
[----:B------:R-:W2:Y:S01]  /*0110*/  LDCU UR8, c[0x0][0x3a8] ;  /* 0x00007500ff0877ac */ /* 0x000ea20008000800 */
[----:B-1----:R-:W-:-:S13]  /*0120*/  ISETP.GE.AND P0, PT, R2, UR9, PT ;  /* 0x0000000902007c0c */ /* 0x002fda000bf06270 */
[----:B--2---:R-:W-:Y:S05]  /*0130*/  @P0 BRA `(.L_x_8) ;  /* 0x00000000002c0947 */ /* 0x004fea0003800000 */
[----:B------:R-:W1:Y:S01]  /*0140*/  LDC R4, c[0x0][0x3a8] ;  /* 0x0000ea00ff047b82 */ /* 0x000e620000000800 */
[----:B------:R-:W-:-:S07]  /*0150*/  MOV R8, R2 ;  /* 0x0000000200087202 */ /* 0x000fce0000000f00 */
[----:B------:R-:W2:Y:S01]  /*0160*/  LDC.64 R6, c[0x0][0x380] ;  /* 0x0000e000ff067b82 */ /* 0x000ea20000000a00 */
[----:B-1----:R-:W-:-:S07]  /*0170*/  IMAD R9, R4, UR4, R3 ;  /* 0x0000000404097c24 */ /* 0x002fce000f8e0203 */
.L_x_9:
[----:B------:R-:W-:-:S04]  /*0180*/  IMAD R5, R9, UR9, R8 ;  /* 0x0000000909057c24 */ /* 0x000fc8000f8e0208 */
[----:B--2---:R-:W-:-:S06]  /*0190*/  IMAD.WIDE R4, R5, 0x4, R6 ;  /* 0x0000000405047825 */ /* 0x004fcc00078e0206 */
[----:B------:R-:W2:Y:S01]  /*01a0*/  LDG.E.CONSTANT R5, desc[UR6][R4.64] ;  /* 0x0000000604057981 */ /* 0x000ea2000c1e9900 */
[----:B0-----:R-:W-:-:S04]  /*01b0*/  IADD3 R8, PT, PT, R8, UR5, RZ ;  /* 0x0000000508087c10 */ /* 0x001fc8000fffe0ff */
[----:B------:R-:W-:Y:S01]  /*01c0*/  ISETP.GE.AND P0, PT, R8, UR9, PT ;  /* 0x0000000908007c0c */ /* 0x000fe2000bf06270 */
[----:B--2---:R-:W-:-:S12]  /*01d0*/  FFMA R0, R5, 0.10000000149011611938, R0 ;  /* 0x3dcccccd05007823 */ /* 0x004fd80000000000 */
[----:B------:R-:W-:Y:S05]  /*01e0*/  @!P0 BRA `(.L_x_9) ;  /* 0xfffffffc00e48947 */ /* 0x000fea000383ffff */
.L_x_8:
[----:B0-----:R-:W-:Y:S05]  /*01f0*/  BSYNC.RECONVERGENT B0 ;  /* 0x0000000000007941 */ /* 0x001fea0003800200 */
.L_x_7:
[----:B------:R-:W-:-:S05]  /*0200*/  VIADD R3, R3, 0x1 ;  /* 0x0000000103037836 */ /* 0x000fca0000000000 */
[----:B------:R-:W-:-:S13]  /*0210*/  ISETP.NE.AND P0, PT, R3, UR8, PT ;  /* 0x0000000803007c0c */ /* 0x000fda000bf05270 */
[----:B------:R-:W-:Y:S05]  /*0220*/  @P0 BRA `(.L_x_10) ;  /* 0xfffffffc00b00947 */ /* 0x000fea000383ffff */
.L_x_6:
[----:B------:R-:W-:-:S09]  /*0230*/  UISETP.GE.AND UP0, UPT, UR8, 0x1, UPT ;  /* 0x000000010800788c */ /* 0x000fd2000bf06270 */
[----:B------:R-:W-:Y:S05]  /*0240*/  BRA.U !UP0, `(.L_x_11) ;  /* 0x0000000108b87547 */ /* 0x000fea000b800000 */
[----:B------:R-:W-:Y:S01]  /*0250*/  HFMA2 R3, -RZ, RZ, 0, 0 ;  /* 0x00000000ff037431 */ /* 0x000fe200000001ff */
[----:B------:R-:W0:Y:S06]  /*0260*/  LDCU UR5, c[0x0][0x360] ;  /* 0x00006c00ff0577ac */ /* 0x000e2c0008000800 */
.L_x_15:
        /* <DEDUP_REMOVED lines=9> */
.L_x_14:
[----:B------:R-:W-:-:S04]  /*0300*/  IMAD R5, R9, UR9, R8 ;  /* 0x0000000909057c24 */ /* 0x000fc8000f8e0208 */
[----:B--2---:R-:W-:-:S06]  /*0310*/  IMAD.WIDE R4, R5, 0x4, R6 ;  /* 0x0000000405047825 */ /* 0x004fcc00078e0206 */
[----:B------:R-:W2:Y:S01]  /*0320*/  LDG.E.CONSTANT R5, desc[UR6][R4.64] ;  /* 0x0000000604057981 */ /* 0x000ea2000c1e9900 */
[----:B0-----:R-:W-:-:S05]  /*0330*/  VIADD R8, R8, UR5 ;  /* 0x0000000508087c36 */ /* 0x001fca0008000000 */
[----:B------:R-:W-:Y:S01]  /*0340*/  ISETP.GE.AND P0, PT, R8, UR9, PT ;  /* 0x0000000908007c0c */ /* 0x000fe2000bf06270 */
[----:B--2---:R-:W-:-:S12]  /*0350*/  FFMA R0, R5, 0.20000000298023223877, R0 ;  /* 0x3e4ccccd05007823 */ /* 0x004fd80000000000 */
[----:B------:R-:W-:Y:S05]  /*0360*/  @!P0 BRA `(.L_x_14) ;  /* 0xfffffffc00e48947 */ /* 0x000fea000383ffff */
.L_x_13:
[----:B0-----:R-:W-:Y:S05]  /*0370*/  BSYNC.RECONVERGENT B0 ;  /* 0x0000000000007941 */ /* 0x001fea0003800200 */
.L_x_12:
[----:B------:R-:W-:-:S04]  /*0380*/  IADD3 R3, PT, PT, R3, 0x1, RZ ;  /* 0x0000000103037810 */ /* 0x000fc80007ffe0ff */
[----:B------:R-:W-:-:S13]  /*0390*/  ISETP.NE.AND P0, PT, R3, UR8, PT ;  /* 0x0000000803007c0c */ /* 0x000fda000bf05270 */
[----:B------:R-:W-:Y:S05]  /*03a0*/  @P0 BRA `(.L_x_15) ;  /* 0xfffffffc00b00947 */ /* 0x000fea000383ffff */
[----:B------:R-:W-:-:S09]  /*03b0*/  UISETP.GE.AND UP0, UPT, UR8, 0x1, UPT ;  /* 0x000000010800788c */ /* 0x000fd2000bf06270 */
[----:B------:R-:W-:Y:S05]  /*03c0*/  BRA.U !UP0, `(.L_x_11) ;  /* 0x0000000108587547 */ /* 0x000fea000b800000 */
[----:B------:R-:W-:Y:S01]  /*03d0*/  HFMA2 R3, -RZ, RZ, 0, 0 ;  /* 0x00000000ff037431 */ /* 0x000fe200000001ff */
[----:B------:R-:W0:Y:S06]  /*03e0*/  LDCU UR5, c[0x0][0x360] ;  /* 0x00006c00ff0577ac */ /* 0x000e2c0008000800 */
.L_x_19:
[----:B------:R-:W1:Y:S01]  /*03f0*/  LDCU UR8, c[0x0][0x3ac] ;  /* 0x00007580ff0877ac */ /* 0x000e620008000800 */
[----:B------:R-:W-:Y:S01]  /*0400*/  BSSY.RECONVERGENT B0, `(.L_x_16) ;  /* 0x000000e000007945 */ /* 0x000fe20003800200 */
[----:B-1----:R-:W-:-:S13]  /*0410*/  ISETP.GE.AND P0, PT, R2, UR8, PT ;  /* 0x0000000802007c0c */ /* 0x002fda000bf06270 */
[----:B------:R-:W-:Y:S05]  /*0420*/  @P0 BRA `(.L_x_17) ;  /* 0x00000000002c0947 */ /* 0x000fea0003800000 */
[----:B------:R-:W1:Y:S01]  /*0430*/  LDC R4, c[0x0][0x3a8] ;  /* 0x0000ea00ff047b82 */ /* 0x000e620000000800 */
[----:B------:R-:W-:-:S07]  /*0440*/  IMAD.MOV.U32 R8, RZ, RZ, R2 ;  /* 0x000000ffff087224 */ /* 0x000fce00078e0002 */
[----:B------:R-:W2:Y:S01]  /*0450*/  LDC.64 R6, c[0x0][0x390] ;  /* 0x0000e400ff067b82 */ /* 0x000ea20000000a00 */
[----:B-1----:R-:W-:-:S07]  /*0460*/  IMAD R9, R4, UR4, R3 ;  /* 0x0000000404097c24 */ /* 0x002fce000f8e0203 */
.L_x_18:
[----:B------:R-:W-:-:S04]  /*0470*/  IMAD R5, R9, UR8, R8 ;  /* 0x0000000809057c24 */ /* 0x000fc8000f8e0208 */
[----:B--2---:R-:W-:-:S06]  /*0480*/  IMAD.WIDE R4, R5, 0x4, R6 ;  /* 0x0000000405047825 */ /* 0x004fcc00078e0206 */
[----:B------:R-:W2:Y:S01]  /*0490*/  LDG.E.CONSTANT R5, desc[UR6][R4.64] ;  /* 0x0000000604057981 */ /* 0x000ea2000c1e9900 */
[----:B0-----:R-:W-:-:S04]  /*04a0*/  IADD3 R8, PT, PT, R8, UR5, RZ ;  /* 0x0000000508087c10 */ /* 0x001fc8000fffe0ff */
[----:B------:R-:W-:Y:S01]  /*04b0*/  ISETP.GE.AND P0, PT, R8, UR8, PT ;  /* 0x0000000808007c0c */ /* 0x000fe2000bf06270 */
[----:B--2---:R-:W-:-:S12]  /*04c0*/  FFMA R0, R5, 0.30000001192092895508, R0 ;  /* 0x3e99999a05007823 */ /* 0x004fd80000000000 */
[----:B------:R-:W-:Y:S05]  /*04d0*/  @!P0 BRA `(.L_x_18) ;  /* 0xfffffffc00e48947 */ /* 0x000fea000383ffff */
.L_x_17:
[----:B0-----:R-:W-:Y:S05]  /*04e0*/  BSYNC.RECONVERGENT B0 ;  /* 0x0000000000007941 */ /* 0x001fea0003800200 */
.L_x_16:
[----:B------:R-:W0:Y:S01]  /*04f0*/  LDCU UR8, c[0x0][0x3a8] ;  /* 0x00007500ff0877ac */ /* 0x000e220008000800 */
[----:B------:R-:W-:-:S04]  /*0500*/  IADD3 R3, PT, PT, R3, 0x1, RZ ;  /* 0x0000000103037810 */ /* 0x000fc80007ffe0ff */
[----:B0-----:R-:W-:-:S13]  /*0510*/  ISETP.NE.AND P0, PT, R3, UR8, PT ;  /* 0x0000000803007c0c */ /* 0x001fda000bf05270 */
[----:B------:R-:W-:Y:S05]  /*0520*/  @P0 BRA `(.L_x_19) ;  /* 0xfffffffc00b00947 */ /* 0x000fea000383ffff */
.L_x_11:
[----:B------:R-:W1:Y:S08]  /*0530*/  LDC R3, c[0x0][0x360] ;  /* 0x0000d800ff037b82 */ /* 0x000e700000000800 */
[----:B------:R-:W0:Y:S01]  /*0540*/  LDC.64 R4, c[0x0][0x398] ;  /* 0x0000e600ff047b82 */ /* 0x000e220000000a00 */
[----:B-1----:R-:W-:-:S04]  /*0550*/  IMAD R3, R3, UR4, R2 ;  /* 0x0000000403037c24 */ /* 0x002fc8000f8e0202 */
[----:B0-----:R-:W-:-:S05]  /*0560*/  IMAD.WIDE.U32 R2, R3, 0x4, R4 ;  /* 0x0000000403027825 */ /* 0x001fca00078e0004 */
[----:B------:R-:W-:Y:S01]  /*0570*/  STG.E desc[UR6][R2.64], R0 ;  /* 0x0000000002007986 */ /* 0x000fe2000c101906 */
[----:B------:R-:W-:Y:S05]  /*0580*/  EXIT ;  /* 0x000000000000794d */ /* 0x000fea0003800000 */
.L_x_20:
        /* <DEDUP_REMOVED lines=15> */
.L_x_22:


//--------------------- .nv.shared.reserved.0     --------------------------
	.section	.nv.shared.reserved.0,"aw",@nobits
	.weak		__nv_reservedSMEM_offset_0_alias
	.size		__nv_reservedSMEM_offset_0_alias, 0, 64
	.other		__nv_reservedSMEM_offset_0_alias,@"STO_CUDA_RESERVED_SHARED STV_DEFAULT"
__nv_reservedSMEM_offset_0_alias:
	.zero		0
	.zero		64


//--------------------- .nv.constant0._Z27attention_qkv_packed_kernelPKfPfiiii --------------------------
	.section	.nv.constant0._Z27attention_qkv_packed_kernelPKfPfiiii,"a",@progbits
	.sectionflags	@""
	.align	4
.nv.constant0._Z27attention_qkv_packed_kernelPKfPfiiii:
	.zero		928


//--------------------- .nv.constant0._Z29attention_qkv_separate_kernelPKfS0_S0_Pfiiii --------------------------
	.section	.nv.constant0._Z29attention_qkv_separate_kernelPKfS0_S0_Pfiiii,"a",@progbits
	.sectionflags	@""
	.align	4
.nv.constant0._Z29attention_qkv_separate_kernelPKfS0_S0_Pfiiii:
	.zero		944


//--------------------- SYMBOLS --------------------------

	.type		.nv.reservedSmem.offset0,@object
	.size		.nv.reservedSmem.offset0,0x4
